//
// Generated by NVIDIA NVVM Compiler
//
// Compiler Build ID: CL-36424714
// Cuda compilation tools, release 13.0, V13.0.88
// Based on NVVM 20.0.0
//

.version 9.0
.target sm_100
.address_size 64

	// .globl	_Z18convolution_kernelPfS_S_ii
// _ZZ18convolution_kernelPfS_S_iiE9tile_data has been demoted

.visible .entry _Z18convolution_kernelPfS_S_ii(
	.param .u64 .ptr .align 1 _Z18convolution_kernelPfS_S_ii_param_0,
	.param .u64 .ptr .align 1 _Z18convolution_kernelPfS_S_ii_param_1,
	.param .u64 .ptr .align 1 _Z18convolution_kernelPfS_S_ii_param_2,
	.param .u32 _Z18convolution_kernelPfS_S_ii_param_3,
	.param .u32 _Z18convolution_kernelPfS_S_ii_param_4
)
{
	.reg .pred 	%p<36>;
	.reg .b32 	%r<125>;
	.reg .b32 	%f<132>;
	.reg .b64 	%rd<32>;
	// demoted variable
	.shared .align 4 .b8 _ZZ18convolution_kernelPfS_S_iiE9tile_data[1032];
	ld.param.u64 	%rd10, [_Z18convolution_kernelPfS_S_ii_param_0];
	ld.param.u64 	%rd11, [_Z18convolution_kernelPfS_S_ii_param_1];
	ld.param.u64 	%rd9, [_Z18convolution_kernelPfS_S_ii_param_2];
	ld.param.u32 	%r65, [_Z18convolution_kernelPfS_S_ii_param_3];
	ld.param.u32 	%r66, [_Z18convolution_kernelPfS_S_ii_param_4];
	cvta.to.global.u64 	%rd1, %rd10;
	cvta.to.global.u64 	%rd2, %rd11;
	mov.u32 	%r1, %tid.x;
	mov.u32 	%r2, %ctaid.x;
	mov.u32 	%r3, %ntid.x;
	mul.lo.s32 	%r4, %r2, %r3;
	shr.u32 	%r67, %r66, 31;
	add.s32 	%r68, %r66, %r67;
	shr.s32 	%r7, %r68, 1;
	neg.s32 	%r5, %r7;
	sub.s32 	%r6, %r1, %r7;
	add.s32 	%r69, %r7, %r3;
	setp.ge.s32 	%p1, %r6, %r69;
	@%p1 bra 	$L__BB0_17;
	max.s32 	%r70, %r7, %r6;
	setp.lt.s32 	%p2, %r6, %r7;
	selp.u32 	%r71, 1, 0, %p2;
	add.s32 	%r72, %r6, %r71;
	sub.s32 	%r73, %r70, %r72;
	div.u32 	%r74, %r73, %r3;
	add.s32 	%r8, %r74, %r71;
	and.b32  	%r75, %r8, 3;
	setp.eq.s32 	%p3, %r75, 3;
	mov.u32 	%r111, %r6;
	@%p3 bra 	$L__BB0_6;
	add.s32 	%r76, %r8, 1;
	and.b32  	%r77, %r76, 3;
	add.s32 	%r78, %r6, %r7;
	shl.b32 	%r79, %r78, 2;
	mov.u32 	%r80, _ZZ18convolution_kernelPfS_S_iiE9tile_data;
	add.s32 	%r110, %r80, %r79;
	shl.b32 	%r10, %r3, 2;
	add.s32 	%r81, %r1, %r4;
	shl.b32 	%r82, %r5, 1;
	add.s32 	%r109, %r81, %r82;
	neg.s32 	%r108, %r77;
	mad.lo.s32 	%r111, %r3, %r77, %r6;
$L__BB0_3:
	.pragma "nounroll";
	setp.lt.s32 	%p4, %r109, 0;
	setp.ge.s32 	%p5, %r109, %r65;
	mov.f32 	%f118, 0f00000000;
	or.pred  	%p6, %p4, %p5;
	@%p6 bra 	$L__BB0_5;
	mul.wide.u32 	%rd12, %r109, 4;
	add.s64 	%rd13, %rd1, %rd12;
	ld.global.f32 	%f118, [%rd13];
$L__BB0_5:
	st.shared.f32 	[%r110], %f118;
	add.s32 	%r110, %r110, %r10;
	add.s32 	%r109, %r109, %r3;
	add.s32 	%r108, %r108, 1;
	setp.ne.s32 	%p7, %r108, 0;
	@%p7 bra 	$L__BB0_3;
$L__BB0_6:
	setp.lt.u32 	%p8, %r8, 3;
	@%p8 bra 	$L__BB0_17;
	sub.s32 	%r117, %r111, %r3;
	shl.b32 	%r22, %r3, 2;
	add.s32 	%r83, %r111, %r7;
	shl.b32 	%r84, %r83, 2;
	mov.u32 	%r85, _ZZ18convolution_kernelPfS_S_iiE9tile_data;
	add.s32 	%r116, %r85, %r84;
	shl.b32 	%r24, %r3, 4;
	shl.b32 	%r25, %r3, 3;
	mul.lo.s32 	%r26, %r3, 12;
	add.s32 	%r86, %r111, %r5;
	mad.lo.s32 	%r87, %r3, %r2, %r3;
	add.s32 	%r115, %r86, %r87;
	add.s32 	%r88, %r2, 2;
	mad.lo.s32 	%r114, %r3, %r88, %r86;
	add.s32 	%r89, %r2, 3;
	mad.lo.s32 	%r113, %r3, %r89, %r86;
	add.s32 	%r112, %r86, %r4;
$L__BB0_8:
	setp.lt.s32 	%p9, %r112, 0;
	setp.ge.s32 	%p10, %r112, %r65;
	mov.f32 	%f119, 0f00000000;
	or.pred  	%p11, %p9, %p10;
	@%p11 bra 	$L__BB0_10;
	mul.wide.u32 	%rd14, %r112, 4;
	add.s64 	%rd15, %rd1, %rd14;
	ld.global.f32 	%f119, [%rd15];
$L__BB0_10:
	st.shared.f32 	[%r116], %f119;
	setp.lt.s32 	%p12, %r115, 0;
	setp.ge.s32 	%p13, %r115, %r65;
	mov.f32 	%f120, 0f00000000;
	or.pred  	%p14, %p12, %p13;
	@%p14 bra 	$L__BB0_12;
	mul.wide.u32 	%rd16, %r115, 4;
	add.s64 	%rd17, %rd1, %rd16;
	ld.global.f32 	%f120, [%rd17];
$L__BB0_12:
	add.s32 	%r90, %r116, %r22;
	st.shared.f32 	[%r90], %f120;
	setp.lt.s32 	%p15, %r114, 0;
	setp.ge.s32 	%p16, %r114, %r65;
	mov.f32 	%f121, 0f00000000;
	or.pred  	%p17, %p15, %p16;
	@%p17 bra 	$L__BB0_14;
	mul.wide.u32 	%rd18, %r114, 4;
	add.s64 	%rd19, %rd1, %rd18;
	ld.global.f32 	%f121, [%rd19];
$L__BB0_14:
	add.s32 	%r91, %r116, %r25;
	st.shared.f32 	[%r91], %f121;
	setp.lt.s32 	%p18, %r113, 0;
	setp.ge.s32 	%p19, %r113, %r65;
	mov.f32 	%f122, 0f00000000;
	or.pred  	%p20, %p18, %p19;
	@%p20 bra 	$L__BB0_16;
	mul.wide.u32 	%rd20, %r113, 4;
	add.s64 	%rd21, %rd1, %rd20;
	ld.global.f32 	%f122, [%rd21];
$L__BB0_16:
	add.s32 	%r92, %r116, %r26;
	st.shared.f32 	[%r92], %f122;
	add.s32 	%r117, %r117, %r22;
	add.s32 	%r116, %r116, %r24;
	add.s32 	%r115, %r115, %r22;
	add.s32 	%r114, %r114, %r22;
	add.s32 	%r113, %r113, %r22;
	add.s32 	%r112, %r112, %r22;
	setp.lt.s32 	%p21, %r117, %r7;
	@%p21 bra 	$L__BB0_8;
$L__BB0_17:
	bar.sync 	0;
	setp.lt.s32 	%p22, %r66, 1;
	mov.f32 	%f131, 0f00000000;
	@%p22 bra 	$L__BB0_30;
	and.b32  	%r43, %r66, 15;
	setp.lt.u32 	%p23, %r66, 16;
	mov.f32 	%f131, 0f00000000;
	mov.b32 	%r121, 0;
	@%p23 bra 	$L__BB0_21;
	and.b32  	%r121, %r66, 2147483632;
	neg.s32 	%r119, %r121;
	shl.b32 	%r94, %r1, 2;
	mov.u32 	%r95, _ZZ18convolution_kernelPfS_S_iiE9tile_data;
	add.s32 	%r96, %r94, %r95;
	add.s32 	%r118, %r96, 32;
	add.s64 	%rd30, %rd2, 32;
	mov.f32 	%f131, 0f00000000;
$L__BB0_20:
	.pragma "nounroll";
	ld.shared.f32 	%f33, [%r118+-32];
	ld.global.f32 	%f34, [%rd30+-32];
	fma.rn.f32 	%f35, %f33, %f34, %f131;
	ld.shared.f32 	%f36, [%r118+-28];
	ld.global.f32 	%f37, [%rd30+-28];
	fma.rn.f32 	%f38, %f36, %f37, %f35;
	ld.shared.f32 	%f39, [%r118+-24];
	ld.global.f32 	%f40, [%rd30+-24];
	fma.rn.f32 	%f41, %f39, %f40, %f38;
	ld.shared.f32 	%f42, [%r118+-20];
	ld.global.f32 	%f43, [%rd30+-20];
	fma.rn.f32 	%f44, %f42, %f43, %f41;
	ld.shared.f32 	%f45, [%r118+-16];
	ld.global.f32 	%f46, [%rd30+-16];
	fma.rn.f32 	%f47, %f45, %f46, %f44;
	ld.shared.f32 	%f48, [%r118+-12];
	ld.global.f32 	%f49, [%rd30+-12];
	fma.rn.f32 	%f50, %f48, %f49, %f47;
	ld.shared.f32 	%f51, [%r118+-8];
	ld.global.f32 	%f52, [%rd30+-8];
	fma.rn.f32 	%f53, %f51, %f52, %f50;
	ld.shared.f32 	%f54, [%r118+-4];
	ld.global.f32 	%f55, [%rd30+-4];
	fma.rn.f32 	%f56, %f54, %f55, %f53;
	ld.shared.f32 	%f57, [%r118];
	ld.global.f32 	%f58, [%rd30];
	fma.rn.f32 	%f59, %f57, %f58, %f56;
	ld.shared.f32 	%f60, [%r118+4];
	ld.global.f32 	%f61, [%rd30+4];
	fma.rn.f32 	%f62, %f60, %f61, %f59;
	ld.shared.f32 	%f63, [%r118+8];
	ld.global.f32 	%f64, [%rd30+8];
	fma.rn.f32 	%f65, %f63, %f64, %f62;
	ld.shared.f32 	%f66, [%r118+12];
	ld.global.f32 	%f67, [%rd30+12];
	fma.rn.f32 	%f68, %f66, %f67, %f65;
	ld.shared.f32 	%f69, [%r118+16];
	ld.global.f32 	%f70, [%rd30+16];
	fma.rn.f32 	%f71, %f69, %f70, %f68;
	ld.shared.f32 	%f72, [%r118+20];
	ld.global.f32 	%f73, [%rd30+20];
	fma.rn.f32 	%f74, %f72, %f73, %f71;
	ld.shared.f32 	%f75, [%r118+24];
	ld.global.f32 	%f76, [%rd30+24];
	fma.rn.f32 	%f77, %f75, %f76, %f74;
	ld.shared.f32 	%f78, [%r118+28];
	ld.global.f32 	%f79, [%rd30+28];
	fma.rn.f32 	%f131, %f78, %f79, %f77;
	add.s32 	%r119, %r119, 16;
	add.s32 	%r118, %r118, 64;
	add.s64 	%rd30, %rd30, 64;
	setp.ne.s32 	%p24, %r119, 0;
	@%p24 bra 	$L__BB0_20;
$L__BB0_21:
	setp.eq.s32 	%p25, %r43, 0;
	@%p25 bra 	$L__BB0_30;
	and.b32  	%r52, %r66, 7;
	setp.lt.u32 	%p26, %r43, 8;
	@%p26 bra 	$L__BB0_24;
	add.s32 	%r97, %r121, %r1;
	shl.b32 	%r98, %r97, 2;
	mov.u32 	%r99, _ZZ18convolution_kernelPfS_S_iiE9tile_data;
	add.s32 	%r100, %r99, %r98;
	ld.shared.f32 	%f81, [%r100];
	mul.wide.u32 	%rd22, %r121, 4;
	add.s64 	%rd23, %rd2, %rd22;
	ld.global.f32 	%f82, [%rd23];
	fma.rn.f32 	%f83, %f81, %f82, %f131;
	ld.shared.f32 	%f84, [%r100+4];
	ld.global.f32 	%f85, [%rd23+4];
	fma.rn.f32 	%f86, %f84, %f85, %f83;
	ld.shared.f32 	%f87, [%r100+8];
	ld.global.f32 	%f88, [%rd23+8];
	fma.rn.f32 	%f89, %f87, %f88, %f86;
	ld.shared.f32 	%f90, [%r100+12];
	ld.global.f32 	%f91, [%rd23+12];
	fma.rn.f32 	%f92, %f90, %f91, %f89;
	ld.shared.f32 	%f93, [%r100+16];
	ld.global.f32 	%f94, [%rd23+16];
	fma.rn.f32 	%f95, %f93, %f94, %f92;
	ld.shared.f32 	%f96, [%r100+20];
	ld.global.f32 	%f97, [%rd23+20];
	fma.rn.f32 	%f98, %f96, %f97, %f95;
	ld.shared.f32 	%f99, [%r100+24];
	ld.global.f32 	%f100, [%rd23+24];
	fma.rn.f32 	%f101, %f99, %f100, %f98;
	ld.shared.f32 	%f102, [%r100+28];
	ld.global.f32 	%f103, [%rd23+28];
	fma.rn.f32 	%f131, %f102, %f103, %f101;
	add.s32 	%r121, %r121, 8;
$L__BB0_24:
	setp.eq.s32 	%p27, %r52, 0;
	@%p27 bra 	$L__BB0_30;
	and.b32  	%r55, %r66, 3;
	setp.lt.u32 	%p28, %r52, 4;
	@%p28 bra 	$L__BB0_27;
	add.s32 	%r101, %r121, %r1;
	shl.b32 	%r102, %r101, 2;
	mov.u32 	%r103, _ZZ18convolution_kernelPfS_S_iiE9tile_data;
	add.s32 	%r104, %r103, %r102;
	ld.shared.f32 	%f105, [%r104];
	mul.wide.u32 	%rd24, %r121, 4;
	add.s64 	%rd25, %rd2, %rd24;
	ld.global.f32 	%f106, [%rd25];
	fma.rn.f32 	%f107, %f105, %f106, %f131;
	ld.shared.f32 	%f108, [%r104+4];
	ld.global.f32 	%f109, [%rd25+4];
	fma.rn.f32 	%f110, %f108, %f109, %f107;
	ld.shared.f32 	%f111, [%r104+8];
	ld.global.f32 	%f112, [%rd25+8];
	fma.rn.f32 	%f113, %f111, %f112, %f110;
	ld.shared.f32 	%f114, [%r104+12];
	ld.global.f32 	%f115, [%rd25+12];
	fma.rn.f32 	%f131, %f114, %f115, %f113;
	add.s32 	%r121, %r121, 4;
$L__BB0_27:
	setp.eq.s32 	%p29, %r55, 0;
	@%p29 bra 	$L__BB0_30;
	mul.wide.u32 	%rd26, %r121, 4;
	add.s64 	%rd31, %rd2, %rd26;
	add.s32 	%r105, %r1, %r121;
	shl.b32 	%r106, %r105, 2;
	mov.u32 	%r107, _ZZ18convolution_kernelPfS_S_iiE9tile_data;
	add.s32 	%r124, %r107, %r106;
	neg.s32 	%r123, %r55;
$L__BB0_29:
	.pragma "nounroll";
	ld.shared.f32 	%f116, [%r124];
	ld.global.f32 	%f117, [%rd31];
	fma.rn.f32 	%f131, %f116, %f117, %f131;
	add.s64 	%rd31, %rd31, 4;
	add.s32 	%r124, %r124, 4;
	add.s32 	%r123, %r123, 1;
	setp.ne.s32 	%p30, %r123, 0;
	@%p30 bra 	$L__BB0_29;
$L__BB0_30:
	setp.ge.u32 	%p31, %r1, %r3;
	add.s32 	%r64, %r6, %r4;
	setp.lt.s32 	%p32, %r64, 0;
	setp.ge.s32 	%p33, %r64, %r65;
	or.pred  	%p34, %p32, %p33;
	or.pred  	%p35, %p31, %p34;
	@%p35 bra 	$L__BB0_32;
	cvta.to.global.u64 	%rd27, %rd9;
	mul.wide.u32 	%rd28, %r64, 4;
	add.s64 	%rd29, %rd27, %rd28;
	st.global.f32 	[%rd29], %f131;
$L__BB0_32:
	ret;

}


// ===== COMPILED SASS (sm_100) =====

	.target	sm_100

	.elftype	@"ET_EXEC"


//--------------------- .note.nv.tkinfo           --------------------------
	.section	.note.nv.tkinfo,"",@"SHT_NOTE"
	.sectionflags	@"SHF_NOTE_NV_TKINFO"
	.tkinfo
        /*0018*/ 	.word	0x00000002
        /*0030*/ 	.string	""
        /*0030*/ 	.string	"ptxas"
        /*0030*/ 	.string	"Cuda compilation tools, release 13.0, V13.0.88"
        /*0030*/ 	.string	"Build cuda_13.0.r13.0/compiler.36424714_0"
        /*0030*/ 	.string	"-arch sm_100 -m 64 "



//--------------------- .note.nv.cuinfo           --------------------------
	.section	.note.nv.cuinfo,"",@"SHT_NOTE"
	.sectionflags	@"SHF_NOTE_NV_CUINFO"
        /*0018*/ 	.short	0x0002
        /*001a*/ 	.short	0x0064
        /*001c*/ 	.short	0x0082
	.zero		2


//--------------------- .nv.info                  --------------------------
	.section	.nv.info,"",@"SHT_CUDA_INFO"
	.align	4


	//----- nvinfo : EIATTR_REGCOUNT
	.align		4
        /*0000*/ 	.byte	0x04, 0x2f
        /*0002*/ 	.short	(.L_1 - .L_0)
	.align		4
.L_0:
        /*0004*/ 	.word	index@(_Z18convolution_kernelPfS_S_ii)
        /*0008*/ 	.word	0x00000020


	//----- nvinfo : EIATTR_FRAME_SIZE
	.align		4
.L_1:
        /*000c*/ 	.byte	0x04, 0x11
        /*000e*/ 	.short	(.L_3 - .L_2)
	.align		4
.L_2:
        /*0010*/ 	.word	index@(_Z18convolution_kernelPfS_S_ii)
        /*0014*/ 	.word	0x00000000


	//----- nvinfo : EIATTR_MIN_STACK_SIZE
	.align		4
.L_3:
        /*0018*/ 	.byte	0x04, 0x12
        /*001a*/ 	.short	(.L_5 - .L_4)
	.align		4
.L_4:
        /*001c*/ 	.word	index@(_Z18convolution_kernelPfS_S_ii)
        /*0020*/ 	.word	0x00000000
.L_5:


//--------------------- .nv.compat                --------------------------
	.section	.nv.compat,"",@"SHT_CUDA_COMPAT_INFO"
	.align	4
        /*0000*/ 	.byte	0x02, 0x09, 0x00, 0x00, 0x02, 0x02, 0x01, 0x00, 0x02, 0x05, 0x05, 0x00, 0x03, 0x07, 0x01, 0x01
        /*0010*/ 	.byte	0x02, 0x03, 0x00, 0x00, 0x02, 0x06, 0x01, 0x00, 0x04, 0x0b, 0x08, 0x00, 0x09, 0x00, 0x00, 0x00
        /*0020*/ 	.byte	0x00, 0x00, 0x00, 0x00


//--------------------- .nv.info._Z18convolution_kernelPfS_S_ii --------------------------
	.section	.nv.info._Z18convolution_kernelPfS_S_ii,"",@"SHT_CUDA_INFO"
	.sectionflags	@""
	.align	4


	//----- nvinfo : EIATTR_CUDA_API_VERSION
	.align		4
        /*0000*/ 	.byte	0x04, 0x37
        /*0002*/ 	.short	(.L_7 - .L_6)
.L_6:
        /*0004*/ 	.word	0x00000082


	//----- nvinfo : EIATTR_KPARAM_INFO
	.align		4
.L_7:
        /*0008*/ 	.byte	0x04, 0x17
        /*000a*/ 	.short	(.L_9 - .L_8)
.L_8:
        /*000c*/ 	.word	0x00000000
        /*0010*/ 	.short	0x0004
        /*0012*/ 	.short	0x001c
        /*0014*/ 	.byte	0x00, 0xf0, 0x11, 0x00


	//----- nvinfo : EIATTR_KPARAM_INFO
	.align		4
.L_9:
        /*0018*/ 	.byte	0x04, 0x17
        /*001a*/ 	.short	(.L_11 - .L_10)
.L_10:
        /*001c*/ 	.word	0x00000000
        /*0020*/ 	.short	0x0003
        /*0022*/ 	.short	0x0018
        /*0024*/ 	.byte	0x00, 0xf0, 0x11, 0x00


	//----- nvinfo : EIATTR_KPARAM_INFO
	.align		4
.L_11:
        /*0028*/ 	.byte	0x04, 0x17
        /*002a*/ 	.short	(.L_13 - .L_12)
.L_12:
        /*002c*/ 	.word	0x00000000
        /*0030*/ 	.short	0x0002
        /*0032*/ 	.short	0x0010
        /*0034*/ 	.byte	0x00, 0xf5, 0x21, 0x00


	//----- nvinfo : EIATTR_KPARAM_INFO
	.align		4
.L_13:
        /*0038*/ 	.byte	0x04, 0x17
        /*003a*/ 	.short	(.L_15 - .L_14)
.L_14:
        /*003c*/ 	.word	0x00000000
        /*0040*/ 	.short	0x0001
        /*0042*/ 	.short	0x0008
        /*0044*/ 	.byte	0x00, 0xf5, 0x21, 0x00


	//----- nvinfo : EIATTR_KPARAM_INFO
	.align		4
.L_15:
        /*0048*/ 	.byte	0x04, 0x17
        /*004a*/ 	.short	(.L_17 - .L_16)
.L_16:
        /*004c*/ 	.word	0x00000000
        /*0050*/ 	.short	0x0000
        /*0052*/ 	.short	0x0000
        /*0054*/ 	.byte	0x00, 0xf5, 0x21, 0x00


	//----- nvinfo : EIATTR_SPARSE_MMA_MASK
	.align		4
.L_17:
        /*0058*/ 	.byte	0x03, 0x50
        /*005a*/ 	.short	0x0000


	//----- nvinfo : EIATTR_MAXREG_COUNT
	.align		4
        /*005c*/ 	.byte	0x03, 0x1b
        /*005e*/ 	.short	0x00ff


	//----- nvinfo : EIATTR_NUM_BARRIERS
	.align		4
        /*0060*/ 	.byte	0x02, 0x4c
        /*0062*/ 	.byte	0x01
	.zero		1


	//----- nvinfo : EIATTR_MERCURY_ISA_VERSION
	.align		4
        /*0064*/ 	.byte	0x03, 0x5f
        /*0066*/ 	.short	0x0101


	//----- nvinfo : EIATTR_VRC_CTA_INIT_COUNT
	.align		4
        /*0068*/ 	.byte	0x02, 0x4a
	.zero		1
	.zero		1


	//----- nvinfo : EIATTR_EXIT_INSTR_OFFSETS
	.align		4
        /*006c*/ 	.byte	0x04, 0x1c
        /*006e*/ 	.short	(.L_19 - .L_18)


	//   ....[0]....
.L_18:
        /*0070*/ 	.word	0x000011e0


	//   ....[1]....
        /*0074*/ 	.word	0x00001220


	//----- nvinfo : EIATTR_CRS_STACK_SIZE
	.align		4
.L_19:
        /*0078*/ 	.byte	0x04, 0x1e
        /*007a*/ 	.short	(.L_21 - .L_20)
.L_20:
        /*007c*/ 	.word	0x00000000


	//----- nvinfo : EIATTR_CBANK_PARAM_SIZE
	.align		4
.L_21:
        /*0080*/ 	.byte	0x03, 0x19
        /*0082*/ 	.short	0x0020


	//----- nvinfo : EIATTR_PARAM_CBANK
	.align		4
        /*0084*/ 	.byte	0x04, 0x0a
        /*0086*/ 	.short	(.L_23 - .L_22)
	.align		4
.L_22:
        /*0088*/ 	.word	index@(.nv.constant0._Z18convolution_kernelPfS_S_ii)
        /*008c*/ 	.short	0x0380
        /*008e*/ 	.short	0x0020


	//----- nvinfo : EIATTR_SW_WAR
	.align		4
.L_23:
        /*0090*/ 	.byte	0x04, 0x36
        /*0092*/ 	.short	(.L_25 - .L_24)
.L_24:
        /*0094*/ 	.word	0x00000008
.L_25:


//--------------------- .nv.callgraph             --------------------------
	.section	.nv.callgraph,"",@"SHT_CUDA_CALLGRAPH"
	.align	4
	.sectionentsize	8
	.align		4
        /*0000*/ 	.word	0x00000000
	.align		4
        /*0004*/ 	.word	0xffffffff
	.align		4
        /*0008*/ 	.word	0x00000000
	.align		4
        /*000c*/ 	.word	0xfffffffe
	.align		4
        /*0010*/ 	.word	0x00000000
	.align		4
        /*0014*/ 	.word	0xfffffffd
	.align		4
        /*0018*/ 	.word	0x00000000
	.align		4
        /*001c*/ 	.word	0xfffffffc


//--------------------- .text._Z18convolution_kernelPfS_S_ii --------------------------
	.section	.text._Z18convolution_kernelPfS_S_ii,"ax",@progbits
	.align	128
        .global         _Z18convolution_kernelPfS_S_ii
        .type           _Z18convolution_kernelPfS_S_ii,@function
        .size           _Z18convolution_kernelPfS_S_ii,(.L_x_13 - _Z18convolution_kernelPfS_S_ii)
        .other          _Z18convolution_kernelPfS_S_ii,@"STO_CUDA_ENTRY STV_DEFAULT"
_Z18convolution_kernelPfS_S_ii:
.text._Z18convolution_kernelPfS_S_ii:
[----:B------:R-:W-:Y:S08]  /*0000*/  LDC R1, c[0x0][0x37c] ;  /* 0x0000df00ff017b82 */ /* 0x000ff00000000800 */
[----:B------:R-:W0:Y:S01]  /*0010*/  LDC R6, c[0x0][0x39c] ;  /* 0x0000e700ff067b82 */ /* 0x000e220000000800 */
[----:B------:R-:W1:Y:S01]  /*0020*/  S2R R4, SR_TID.X ;  /* 0x0000000000047919 */ /* 0x000e620000002100 */
[----:B------:R-:W2:Y:S01]  /*0030*/  LDCU.64 UR12, c[0x0][0x358] ;  /* 0x00006b00ff0c77ac */ /* 0x000ea20008000a00 */
[----:B------:R-:W-:Y:S01]  /*0040*/  BSSY.RECONVERGENT B0, `(.L_x_0) ;  /* 0x0000075000007945 */ /* 0x000fe20003800200 */
[----:B------:R-:W3:Y:S04]  /*0050*/  LDCU UR9, c[0x0][0x398] ;  /* 0x00007300ff0977ac */ /* 0x000ee80008000800 */
[----:B------:R-:W4:Y:S01]  /*0060*/  LDC R5, c[0x0][0x360] ;  /* 0x0000d800ff057b82 */ /* 0x000f220000000800 */
[----:B------:R-:W0:Y:S07]  /*0070*/  LDCU UR10, c[0x0][0x398] ;  /* 0x00007300ff0a77ac */ /* 0x000e2e0008000800 */
[----:B------:R-:W5:Y:S01]  /*0080*/  S2UR UR8, SR_CTAID.X ;  /* 0x00000000000879c3 */ /* 0x000f620000002500 */
[----:B0-----:R-:W-:-:S04]  /*0090*/  LEA.HI R6, R6, R6, RZ, 0x1 ;  /* 0x0000000606067211 */ /* 0x001fc800078f08ff */
[----:B------:R-:W-:-:S05]  /*00a0*/  SHF.R.S32.HI R6, RZ, 0x1, R6 ;  /* 0x00000001ff067819 */ /* 0x000fca0000011406 */
[C---:B----4-:R-:W-:Y:S01]  /*00b0*/  IMAD.IADD R0, R6.reuse, 0x1, R5 ;  /* 0x0000000106007824 */ /* 0x050fe200078e0205 */
[----:B-1----:R-:W-:-:S04]  /*00c0*/  IADD3 R7, PT, PT, -R6, R4, RZ ;  /* 0x0000000406077210 */ /* 0x002fc80007ffe1ff */
[----:B------:R-:W-:Y:S01]  /*00d0*/  ISETP.GE.AND P0, PT, R7, R0, PT ;  /* 0x000000000700720c */ /* 0x000fe20003f06270 */
[----:B-----5:R-:W-:-:S12]  /*00e0*/  IMAD R8, R5, UR8, RZ ;  /* 0x0000000805087c24 */ /* 0x020fd8000f8e02ff */
[----:B--23--:R-:W-:Y:S05]  /*00f0*/  @P0 BRA `(.L_x_1) ;  /* 0x0000000400a40947 */ /* 0x00cfea0003800000 */
[----:B------:R-:W0:Y:S01]  /*0100*/  I2F.U32.RP R10, R5 ;  /* 0x00000005000a7306 */ /* 0x000e220000209000 */
[----:B------:R-:W-:Y:S01]  /*0110*/  ISETP.GE.AND P0, PT, R7, R6, PT ;  /* 0x000000060700720c */ /* 0x000fe20003f06270 */
[----:B------:R-:W-:Y:S01]  /*0120*/  BSSY.RECONVERGENT B1, `(.L_x_2) ;  /* 0x0000031000017945 */ /* 0x000fe20003800200 */
[-C--:B------:R-:W-:Y:S02]  /*0130*/  VIMNMX R0, PT, PT, R6, R7.reuse, !PT ;  /* 0x0000000706007248 */ /* 0x080fe40007fe0100 */
[----:B------:R-:W-:Y:S02]  /*0140*/  SEL R9, RZ, 0x1, P0 ;  /* 0x00000001ff097807 */ /* 0x000fe40000000000 */
[----:B------:R-:W-:Y:S02]  /*0150*/  ISETP.NE.U32.AND P2, PT, R5, RZ, PT ;  /* 0x000000ff0500720c */ /* 0x000fe40003f45070 */
[----:B------:R-:W-:Y:S01]  /*0160*/  IADD3 R0, PT, PT, R0, -R7, -R9 ;  /* 0x8000000700007210 */ /* 0x000fe20007ffe809 */
[----:B0-----:R-:W0:Y:S02]  /*0170*/  MUFU.RCP R10, R10 ;  /* 0x0000000a000a7308 */ /* 0x001e240000001000 */
[----:B0-----:R-:W-:-:S06]  /*0180*/  IADD3 R2, PT, PT, R10, 0xffffffe, RZ ;  /* 0x0ffffffe0a027810 */ /* 0x001fcc0007ffe0ff */
[----:B------:R0:W1:Y:S02]  /*0190*/  F2I.FTZ.U32.TRUNC.NTZ R3, R2 ;  /* 0x0000000200037305 */ /* 0x000064000021f000 */
[----:B0-----:R-:W-:Y:S02]  /*01a0*/  HFMA2 R2, -RZ, RZ, 0, 0 ;  /* 0x00000000ff027431 */ /* 0x001fe400000001ff */
[----:B-1----:R-:W-:-:S04]  /*01b0*/  IMAD.MOV R12, RZ, RZ, -R3 ;  /* 0x000000ffff0c7224 */ /* 0x002fc800078e0a03 */
[----:B------:R-:W-:-:S04]  /*01c0*/  IMAD R11, R12, R5, RZ ;  /* 0x000000050c0b7224 */ /* 0x000fc800078e02ff */
[----:B------:R-:W-:Y:S01]  /*01d0*/  IMAD.HI.U32 R3, R3, R11, R2 ;  /* 0x0000000b03037227 */ /* 0x000fe200078e0002 */
[----:B------:R-:W-:-:S05]  /*01e0*/  MOV R11, R7 ;  /* 0x00000007000b7202 */ /* 0x000fca0000000f00 */
[----:B------:R-:W-:-:S04]  /*01f0*/  IMAD.HI.U32 R10, R3, R0, RZ ;  /* 0x00000000030a7227 */ /* 0x000fc800078e00ff */
[----:B------:R-:W-:-:S04]  /*0200*/  IMAD.MOV R2, RZ, RZ, -R10 ;  /* 0x000000ffff027224 */ /* 0x000fc800078e0a0a */
[----:B------:R-:W-:-:S05]  /*0210*/  IMAD R0, R5, R2, R0 ;  /* 0x0000000205007224 */ /* 0x000fca00078e0200 */
[----:B------:R-:W-:-:S13]  /*0220*/  ISETP.GE.U32.AND P0, PT, R0, R5, PT ;  /* 0x000000050000720c */ /* 0x000fda0003f06070 */
[----:B------:R-:W-:Y:S01]  /*0230*/  @P0 IADD3 R0, PT, PT, R0, -R5, RZ ;  /* 0x8000000500000210 */ /* 0x000fe20007ffe0ff */
[----:B------:R-:W-:-:S03]  /*0240*/  @P0 VIADD R10, R10, 0x1 ;  /* 0x000000010a0a0836 */ /* 0x000fc60000000000 */
[----:B------:R-:W-:-:S13]  /*0250*/  ISETP.GE.U32.AND P1, PT, R0, R5, PT ;  /* 0x000000050000720c */ /* 0x000fda0003f26070 */
[----:B------:R-:W-:Y:S02]  /*0260*/  @P1 IADD3 R10, PT, PT, R10, 0x1, RZ ;  /* 0x000000010a0a1810 */ /* 0x000fe40007ffe0ff */
[----:B------:R-:W-:-:S05]  /*0270*/  @!P2 LOP3.LUT R10, RZ, R5, RZ, 0x33, !PT ;  /* 0x00000005ff0aa212 */ /* 0x000fca00078e33ff */
[----:B------:R-:W-:-:S05]  /*0280*/  IMAD.IADD R9, R9, 0x1, R10 ;  /* 0x0000000109097824 */ /* 0x000fca00078e020a */
[C---:B------:R-:W-:Y:S02]  /*0290*/  LOP3.LUT R0, R9.reuse, 0x3, RZ, 0xc0, !PT ;  /* 0x0000000309007812 */ /* 0x040fe400078ec0ff */
[----:B------:R-:W-:Y:S02]  /*02a0*/  ISETP.GE.U32.AND P1, PT, R9, 0x3, PT ;  /* 0x000000030900780c */ /* 0x000fe40003f26070 */
[----:B------:R-:W-:-:S13]  /*02b0*/  ISETP.NE.AND P0, PT, R0, 0x3, PT ;  /* 0x000000030000780c */ /* 0x000fda0003f05270 */
[----:B------:R-:W-:Y:S05]  /*02c0*/  @!P0 BRA `(.L_x_3) ;  /* 0x0000000000588947 */ /* 0x000fea0003800000 */
[----:B------:R-:W0:Y:S01]  /*02d0*/  S2UR UR5, SR_CgaCtaId ;  /* 0x00000000000579c3 */ /* 0x000e220000008800 */
[----:B------:R-:W-:Y:S01]  /*02e0*/  VIADD R9, R9, 0x1 ;  /* 0x0000000109097836 */ /* 0x000fe20000000000 */
[----:B------:R-:W-:Y:S01]  /*02f0*/  UMOV UR4, 0x400 ;  /* 0x0000040000047882 */ /* 0x000fe20000000000 */
[----:B------:R-:W-:-:S03]  /*0300*/  IADD3 R3, PT, PT, R8, R4, RZ ;  /* 0x0000000408037210 */ /* 0x000fc60007ffe0ff */
[----:B------:R-:W-:Y:S02]  /*0310*/  LOP3.LUT R0, R9, 0x3, RZ, 0xc0, !PT ;  /* 0x0000000309007812 */ /* 0x000fe400078ec0ff */
[----:B------:R-:W-:-:S03]  /*0320*/  IMAD R9, R6, -0x2, R3 ;  /* 0xfffffffe06097824 */ /* 0x000fc600078e0203 */
[----:B------:R-:W-:Y:S02]  /*0330*/  IMAD R11, R0, R5, R7 ;  /* 0x00000005000b7224 */ /* 0x000fe400078e0207 */
[----:B------:R-:W-:Y:S01]  /*0340*/  IMAD.MOV R10, RZ, RZ, -R0 ;  /* 0x000000ffff0a7224 */ /* 0x000fe200078e0a00 */
[----:B0-----:R-:W-:-:S06]  /*0350*/  ULEA UR4, UR5, UR4, 0x18 ;  /* 0x0000000405047291 */ /* 0x001fcc000f8ec0ff */
[----:B------:R-:W-:-:S07]  /*0360*/  LEA R0, R4, UR4, 0x2 ;  /* 0x0000000404007c11 */ /* 0x000fce000f8e10ff */
.L_x_4:
[----:B------:R-:W-:Y:S01]  /*0370*/  ISETP.GE.AND P0, PT, R9, UR9, PT ;  /* 0x0000000909007c0c */ /* 0x000fe2000bf06270 */
[----:B------:R-:W-:-:S03]  /*0380*/  HFMA2 R13, -RZ, RZ, 0, 0 ;  /* 0x00000000ff0d7431 */ /* 0x000fc600000001ff */
[----:B------:R-:W-:-:S13]  /*0390*/  ISETP.LT.OR P0, PT, R9, RZ, P0 ;  /* 0x000000ff0900720c */ /* 0x000fda0000701670 */
[----:B------:R-:W0:Y:S02]  /*03a0*/  @!P0 LDC.64 R2, c[0x0][0x380] ;  /* 0x0000e000ff028b82 */ /* 0x000e240000000a00 */
[----:B0-----:R-:W-:-:S05]  /*03b0*/  @!P0 IMAD.WIDE.U32 R2, R9, 0x4, R2 ;  /* 0x0000000409028825 */ /* 0x001fca00078e0002 */
[----:B------:R-:W2:Y:S01]  /*03c0*/  @!P0 LDG.E R13, desc[UR12][R2.64] ;  /* 0x0000000c020d8981 */ /* 0x000ea2000c1e1900 */
[----:B------:R-:W-:Y:S01]  /*03d0*/  VIADD R10, R10, 0x1 ;  /* 0x000000010a0a7836 */ /* 0x000fe20000000000 */
[----:B------:R-:W-:-:S04]  /*03e0*/  IADD3 R9, PT, PT, R5, R9, RZ ;  /* 0x0000000905097210 */ /* 0x000fc80007ffe0ff */
[----:B------:R-:W-:Y:S01]  /*03f0*/  ISETP.NE.AND P0, PT, R10, RZ, PT ;  /* 0x000000ff0a00720c */ /* 0x000fe20003f05270 */
[----:B--2---:R0:W-:Y:S02]  /*0400*/  STS [R0], R13 ;  /* 0x0000000d00007388 */ /* 0x0041e40000000800 */
[----:B0-----:R-:W-:-:S10]  /*0410*/  IMAD R0, R5, 0x4, R0 ;  /* 0x0000000405007824 */ /* 0x001fd400078e0200 */
[----:B------:R-:W-:Y:S05]  /*0420*/  @P0 BRA `(.L_x_4) ;  /* 0xfffffffc00d00947 */ /* 0x000fea000383ffff */
.L_x_3:
[----:B------:R-:W-:Y:S05]  /*0430*/  BSYNC.RECONVERGENT B1 ;  /* 0x0000000000017941 */ /* 0x000fea0003800200 */
.L_x_2:
[----:B------:R-:W-:Y:S05]  /*0440*/  @!P1 BRA `(.L_x_1) ;  /* 0x0000000000d09947 */ /* 0x000fea0003800000 */
[----:B------:R-:W0:Y:S01]  /*0450*/  S2UR UR5, SR_CgaCtaId ;  /* 0x00000000000579c3 */ /* 0x000e220000008800 */
[----:B------:R-:W-:Y:S01]  /*0460*/  UMOV UR4, 0x400 ;  /* 0x0000040000047882 */ /* 0x000fe20000000000 */
[----:B------:R-:W-:Y:S01]  /*0470*/  UIADD3 UR6, UPT, UPT, UR8, 0x2, URZ ;  /* 0x0000000208067890 */ /* 0x000fe2000fffe0ff */
[CC--:B------:R-:W-:Y:S01]  /*0480*/  IADD3 R10, PT, PT, -R6.reuse, R11.reuse, RZ ;  /* 0x0000000b060a7210 */ /* 0x0c0fe20007ffe1ff */
[----:B------:R-:W-:Y:S02]  /*0490*/  UIADD3 UR7, UPT, UPT, UR8, 0x3, URZ ;  /* 0x0000000308077890 */ /* 0x000fe4000fffe0ff */
[C---:B------:R-:W-:Y:S01]  /*04a0*/  IMAD R3, R5.reuse, UR8, R5 ;  /* 0x0000000805037c24 */ /* 0x040fe2000f8e0205 */
[----:B------:R-:W-:Y:S01]  /*04b0*/  IADD3 R13, PT, PT, -R5, R11, RZ ;  /* 0x0000000b050d7210 */ /* 0x000fe20007ffe1ff */
[----:B------:R-:W-:Y:S02]  /*04c0*/  IMAD.IADD R22, R6, 0x1, R11 ;  /* 0x0000000106167824 */ /* 0x000fe400078e020b */
[----:B------:R-:W-:-:S02]  /*04d0*/  IMAD.IADD R11, R10, 0x1, R3 ;  /* 0x000000010a0b7824 */ /* 0x000fc400078e0203 */
[C-C-:B------:R-:W-:Y:S02]  /*04e0*/  IMAD R12, R5.reuse, UR6, R10.reuse ;  /* 0x00000006050c7c24 */ /* 0x140fe4000f8e020a */
[----:B------:R-:W-:Y:S01]  /*04f0*/  IMAD R9, R5, UR7, R10 ;  /* 0x0000000705097c24 */ /* 0x000fe2000f8e020a */
[----:B------:R-:W-:Y:S01]  /*0500*/  IADD3 R10, PT, PT, R8, R10, RZ ;  /* 0x0000000a080a7210 */ /* 0x000fe20007ffe0ff */
[----:B0-----:R-:W-:-:S06]  /*0510*/  ULEA UR4, UR5, UR4, 0x18 ;  /* 0x0000000405047291 */ /* 0x001fcc000f8ec0ff */
[----:B------:R-:W-:-:S07]  /*0520*/  LEA R22, R22, UR4, 0x2 ;  /* 0x0000000416167c11 */ /* 0x000fce000f8e10ff */
.L_x_5:
[----:B------:R-:W-:Y:S02]  /*0530*/  ISETP.GE.AND P2, PT, R10, UR10, PT ;  /* 0x0000000a0a007c0c */ /* 0x000fe4000bf46270 */
[----:B-1----:R-:W-:Y:S02]  /*0540*/  CS2R R2, SRZ ;  /* 0x0000000000027805 */ /* 0x002fe4000001ff00 */
[----:B------:R-:W-:Y:S01]  /*0550*/  ISETP.GE.AND P3, PT, R11, UR10, PT ;  /* 0x0000000a0b007c0c */ /* 0x000fe2000bf66270 */
[----:B------:R-:W-:Y:S01]  /*0560*/  IMAD.MOV.U32 R23, RZ, RZ, RZ ;  /* 0x000000ffff177224 */ /* 0x000fe200078e00ff */
[----:B------:R-:W-:Y:S02]  /*0570*/  ISETP.GE.AND P0, PT, R12, UR10, PT ;  /* 0x0000000a0c007c0c */ /* 0x000fe4000bf06270 */
[----:B------:R-:W-:Y:S02]  /*0580*/  ISETP.GE.AND P1, PT, R9, UR10, PT ;  /* 0x0000000a09007c0c */ /* 0x000fe4000bf26270 */
[----:B------:R-:W-:-:S02]  /*0590*/  ISETP.LT.OR P2, PT, R10, RZ, P2 ;  /* 0x000000ff0a00720c */ /* 0x000fc40001741670 */
[----:B------:R-:W-:Y:S02]  /*05a0*/  ISETP.LT.OR P3, PT, R11, RZ, P3 ;  /* 0x000000ff0b00720c */ /* 0x000fe40001f61670 */
[----:B------:R-:W-:Y:S02]  /*05b0*/  ISETP.LT.OR P0, PT, R12, RZ, P0 ;  /* 0x000000ff0c00720c */ /* 0x000fe40000701670 */
[----:B------:R-:W-:Y:S02]  /*05c0*/  ISETP.LT.OR P1, PT, R9, RZ, P1 ;  /* 0x000000ff0900720c */ /* 0x000fe40000f21670 */
[----:B------:R-:W-:-:S05]  /*05d0*/  MOV R0, RZ ;  /* 0x000000ff00007202 */ /* 0x000fca0000000f00 */
[----:B------:R-:W0:Y:S08]  /*05e0*/  @!P2 LDC.64 R14, c[0x0][0x380] ;  /* 0x0000e000ff0eab82 */ /* 0x000e300000000a00 */
[----:B------:R-:W1:Y:S08]  /*05f0*/  @!P3 LDC.64 R20, c[0x0][0x380] ;  /* 0x0000e000ff14bb82 */ /* 0x000e700000000a00 */
[----:B------:R-:W2:Y:S08]  /*0600*/  @!P0 LDC.64 R18, c[0x0][0x380] ;  /* 0x0000e000ff128b82 */ /* 0x000eb00000000a00 */
[----:B------:R-:W3:Y:S01]  /*0610*/  @!P1 LDC.64 R16, c[0x0][0x380] ;  /* 0x0000e000ff109b82 */ /* 0x000ee20000000a00 */
[----:B0-----:R-:W-:-:S05]  /*0620*/  @!P2 IMAD.WIDE.U32 R14, R10, 0x4, R14 ;  /* 0x000000040a0ea825 */ /* 0x001fca00078e000e */
[----:B------:R-:W4:Y:S01]  /*0630*/  @!P2 LDG.E R3, desc[UR12][R14.64] ;  /* 0x0000000c0e03a981 */ /* 0x000f22000c1e1900 */
[----:B-1----:R-:W-:-:S05]  /*0640*/  @!P3 IMAD.WIDE.U32 R20, R11, 0x4, R20 ;  /* 0x000000040b14b825 */ /* 0x002fca00078e0014 */
[----:B------:R-:W5:Y:S01]  /*0650*/  @!P3 LDG.E R2, desc[UR12][R20.64] ;  /* 0x0000000c1402b981 */ /* 0x000f62000c1e1900 */
[----:B--2---:R-:W-:-:S05]  /*0660*/  @!P0 IMAD.WIDE.U32 R18, R12, 0x4, R18 ;  /* 0x000000040c128825 */ /* 0x004fca00078e0012 */
[----:B------:R-:W2:Y:S01]  /*0670*/  @!P0 LDG.E R0, desc[UR12][R18.64] ;  /* 0x0000000c12008981 */ /* 0x000ea2000c1e1900 */
[----:B---3--:R-:W-:-:S05]  /*0680*/  @!P1 IMAD.WIDE.U32 R16, R9, 0x4, R16 ;  /* 0x0000000409109825 */ /* 0x008fca00078e0010 */
[----:B------:R-:W3:Y:S01]  /*0690*/  @!P1 LDG.E R23, desc[UR12][R16.64] ;  /* 0x0000000c10179981 */ /* 0x000ee2000c1e1900 */
[CC--:B------:R-:W-:Y:S01]  /*06a0*/  LEA R25, R5.reuse, R22.reuse, 0x2 ;  /* 0x0000001605197211 */ /* 0x0c0fe200078e10ff */
[C---:B------:R-:W-:Y:S01]  /*06b0*/  IMAD R24, R5.reuse, 0xc, R22 ;  /* 0x0000000c05187824 */ /* 0x040fe200078e0216 */
[C---:B------:R-:W-:Y:S01]  /*06c0*/  LEA R27, R5.reuse, R22, 0x3 ;  /* 0x00000016051b7211 */ /* 0x040fe200078e18ff */
[----:B------:R-:W-:-:S05]  /*06d0*/  IMAD R13, R5, 0x4, R13 ;  /* 0x00000004050d7824 */ /* 0x000fca00078e020d */
[----:B------:R-:W-:Y:S01]  /*06e0*/  ISETP.GE.AND P0, PT, R13, R6, PT ;  /* 0x000000060d00720c */ /* 0x000fe20003f06270 */
[C---:B------:R-:W-:Y:S01]  /*06f0*/  IMAD R12, R5.reuse, 0x4, R12 ;  /* 0x00000004050c7824 */ /* 0x040fe200078e020c */
[C---:B------:R-:W-:Y:S02]  /*0700*/  LEA R10, R5.reuse, R10, 0x2 ;  /* 0x0000000a050a7211 */ /* 0x040fe400078e10ff */
[C---:B------:R-:W-:Y:S02]  /*0710*/  LEA R11, R5.reuse, R11, 0x2 ;  /* 0x0000000b050b7211 */ /* 0x040fe400078e10ff */
[C---:B------:R-:W-:Y:S01]  /*0720*/  LEA R9, R5.reuse, R9, 0x2 ;  /* 0x0000000905097211 */ /* 0x040fe200078e10ff */
[----:B----4-:R0:W-:Y:S04]  /*0730*/  STS [R22], R3 ;  /* 0x0000000316007388 */ /* 0x0101e80000000800 */
[----:B-----5:R1:W-:Y:S04]  /*0740*/  STS [R25], R2 ;  /* 0x0000000219007388 */ /* 0x0203e80000000800 */
[----:B--2---:R1:W-:Y:S04]  /*0750*/  STS [R27], R0 ;  /* 0x000000001b007388 */ /* 0x0043e80000000800 */
[----:B---3--:R1:W-:Y:S01]  /*0760*/  STS [R24], R23 ;  /* 0x0000001718007388 */ /* 0x0083e20000000800 */
[----:B0-----:R-:W-:Y:S01]  /*0770*/  LEA R22, R5, R22, 0x4 ;  /* 0x0000001605167211 */ /* 0x001fe200078e20ff */
[----:B------:R-:W-:Y:S06]  /*0780*/  @!P0 BRA `(.L_x_5) ;  /* 0xfffffffc00688947 */ /* 0x000fec000383ffff */
.L_x_1:
[----:B------:R-:W-:Y:S05]  /*0790*/  BSYNC.RECONVERGENT B0 ;  /* 0x0000000000007941 */ /* 0x000fea0003800200 */
.L_x_0:
[----:B------:R-:W0:Y:S01]  /*07a0*/  LDCU UR6, c[0x0][0x39c] ;  /* 0x00007380ff0677ac */ /* 0x000e220008000800 */
[----:B------:R-:W-:Y:S01]  /*07b0*/  IMAD.MOV.U32 R20, RZ, RZ, RZ ;  /* 0x000000ffff147224 */ /* 0x000fe200078e00ff */
[----:B0-----:R-:W-:Y:S01]  /*07c0*/  UISETP.GE.AND UP0, UPT, UR6, 0x1, UPT ;  /* 0x000000010600788c */ /* 0x001fe2000bf06270 */
[----:B------:R-:W-:Y:S08]  /*07d0*/  BAR.SYNC.DEFER_BLOCKING 0x0 ;  /* 0x0000000000007b1d */ /* 0x000ff00000010000 */
[----:B------:R-:W-:Y:S05]  /*07e0*/  BRA.U !UP0, `(.L_x_6) ;  /* 0x0000000908687547 */ /* 0x000fea000b800000 */
[----:B------:R-:W-:Y:S01]  /*07f0*/  UISETP.GE.U32.AND UP1, UPT, UR6, 0x10, UPT ;  /* 0x000000100600788c */ /* 0x000fe2000bf26070 */
[----:B------:R-:W-:Y:S01]  /*0800*/  HFMA2 R20, -RZ, RZ, 0, 0 ;  /* 0x00000000ff147431 */ /* 0x000fe200000001ff */
[----:B------:R-:W-:Y:S01]  /*0810*/  ULOP3.LUT UR9, UR6, 0xf, URZ, 0xc0, !UPT ;  /* 0x0000000f06097892 */ /* 0x000fe2000f8ec0ff */
[----:B------:R-:W-:-:S03]  /*0820*/  MOV R9, RZ ;  /* 0x000000ff00097202 */ /* 0x000fc60000000f00 */
[----:B------:R-:W-:-:S03]  /*0830*/  UISETP.NE.AND UP0, UPT, UR9, URZ, UPT ;  /* 0x000000ff0900728c */ /* 0x000fc6000bf05270 */
[----:B------:R-:W-:Y:S08]  /*0840*/  BRA.U !UP1, `(.L_x_7) ;  /* 0x0000000509107547 */ /* 0x000ff0000b800000 */
[----:B------:R-:W0:Y:S01]  /*0850*/  S2UR UR8, SR_CgaCtaId ;  /* 0x00000000000879c3 */ /* 0x000e220000008800 */
[----:B------:R-:W2:Y:S01]  /*0860*/  LDCU.64 UR4, c[0x0][0x388] ;  /* 0x00007100ff0477ac */ /* 0x000ea20008000a00 */
[----:B------:R-:W-:Y:S01]  /*0870*/  IMAD.MOV.U32 R20, RZ, RZ, RZ ;  /* 0x000000ffff147224 */ /* 0x000fe200078e00ff */
[----:B------:R-:W-:Y:S01]  /*0880*/  UMOV UR7, 0x400 ;  /* 0x0000040000077882 */ /* 0x000fe20000000000 */
[----:B------:R-:W-:-:S06]  /*0890*/  ULOP3.LUT UR10, UR6, 0x7ffffff0, URZ, 0xc0, !UPT ;  /* 0x7ffffff0060a7892 */ /* 0x000fcc000f8ec0ff */
[----:B------:R-:W-:Y:S01]  /*08a0*/  MOV R9, UR10 ;  /* 0x0000000a00097c02 */ /* 0x000fe20008000f00 */
[----:B--2---:R-:W-:-:S04]  /*08b0*/  UIADD3 UR4, UP1, UPT, UR4, 0x20, URZ ;  /* 0x0000002004047890 */ /* 0x004fc8000ff3e0ff */
[----:B------:R-:W-:Y:S02]  /*08c0*/  UIADD3.X UR5, UPT, UPT, URZ, UR5, URZ, UP1, !UPT ;  /* 0x00000005ff057290 */ /* 0x000fe40008ffe4ff */
[----:B0-----:R-:W-:Y:S01]  /*08d0*/  ULEA UR7, UR8, UR7, 0x18 ;  /* 0x0000000708077291 */ /* 0x001fe2000f8ec0ff */
[----:B-1----:R-:W-:Y:S01]  /*08e0*/  MOV R2, UR4 ;  /* 0x0000000400027c02 */ /* 0x002fe20008000f00 */
[----:B------:R-:W-:Y:S02]  /*08f0*/  UIADD3 UR8, UPT, UPT, -UR10, URZ, URZ ;  /* 0x000000ff0a087290 */ /* 0x000fe4000fffe1ff */
[----:B------:R-:W-:Y:S02]  /*0900*/  MOV R3, UR5 ;  /* 0x0000000500037c02 */ /* 0x000fe40008000f00 */
[----:B------:R-:W-:-:S05]  /*0910*/  LEA R0, R4, UR7, 0x2 ;  /* 0x0000000704007c11 */ /* 0x000fca000f8e10ff */
[----:B------:R-:W-:-:S07]  /*0920*/  VIADD R0, R0, 0x20 ;  /* 0x0000002000007836 */ /* 0x000fce0000000000 */
.L_x_8:
[----:B------:R-:W2:Y:S04]  /*0930*/  LDG.E R24, desc[UR12][R2.64+-0x20] ;  /* 0xffffe00c02187981 */ /* 0x000ea8000c1e1900 */
[----:B------:R-:W3:Y:S04]  /*0940*/  LDG.E R26, desc[UR12][R2.64+-0x1c] ;  /* 0xffffe40c021a7981 */ /* 0x000ee8000c1e1900 */
[----:B------:R-:W4:Y:S04]  /*0950*/  LDG.E R23, desc[UR12][R2.64+-0x18] ;  /* 0xffffe80c02177981 */ /* 0x000f28000c1e1900 */
[----:B------:R-:W5:Y:S04]  /*0960*/  LDG.E R21, desc[UR12][R2.64+-0x14] ;  /* 0xffffec0c02157981 */ /* 0x000f68000c1e1900 */
        /* <DEDUP_REMOVED lines=11> */
[----:B------:R0:W5:Y:S01]  /*0a20*/  LDG.E R11, desc[UR12][R2.64+0x1c] ;  /* 0x00001c0c020b7981 */ /* 0x000162000c1e1900 */
[----:B------:R-:W-:-:S03]  /*0a30*/  UIADD3 UR8, UPT, UPT, UR8, 0x10, URZ ;  /* 0x0000001008087890 */ /* 0x000fc6000fffe0ff */
[----:B------:R-:W2:Y:S01]  /*0a40*/  LDS R25, [R0+-0x20] ;  /* 0xffffe00000197984 */ /* 0x000ea20000000800 */
[----:B------:R-:W-:-:S03]  /*0a50*/  UISETP.NE.AND UP1, UPT, UR8, URZ, UPT ;  /* 0x000000ff0800728c */ /* 0x000fc6000bf25270 */
[----:B------:R-:W-:Y:S01]  /*0a60*/  LDS R27, [R0+-0x18] ;  /* 0xffffe800001b7984 */ /* 0x000fe20000000800 */
[----:B0-----:R-:W-:-:S03]  /*0a70*/  IADD3 R2, P0, PT, R2, 0x40, RZ ;  /* 0x0000004002027810 */ /* 0x001fc60007f1e0ff */
[----:B------:R-:W-:Y:S01]  /*0a80*/  LDS R29, [R0+-0x14] ;  /* 0xffffec00001d7984 */ /* 0x000fe20000000800 */
[----:B------:R-:W-:Y:S01]  /*0a90*/  IADD3.X R3, PT, PT, RZ, R3, RZ, P0, !PT ;  /* 0x00000003ff037210 */ /* 0x000fe200007fe4ff */
[----:B--2---:R-:W-:Y:S02]  /*0aa0*/  FFMA R24, R25, R24, R20 ;  /* 0x0000001819187223 */ /* 0x004fe40000000014 */
[----:B------:R-:W3:Y:S04]  /*0ab0*/  LDS R25, [R0+-0x1c] ;  /* 0xffffe40000197984 */ /* 0x000ee80000000800 */
[----:B------:R-:W-:Y:S01]  /*0ac0*/  LDS R20, [R0+-0x8] ;  /* 0xfffff80000147984 */ /* 0x000fe20000000800 */
[----:B---3--:R-:W-:-:S03]  /*0ad0*/  FFMA R24, R25, R26, R24 ;  /* 0x0000001a19187223 */ /* 0x008fc60000000018 */
[----:B------:R-:W0:Y:S01]  /*0ae0*/  LDS R25, [R0+-0x10] ;  /* 0xfffff00000197984 */ /* 0x000e220000000800 */
[----:B----4-:R-:W-:-:S03]  /*0af0*/  FFMA R24, R27, R23, R24 ;  /* 0x000000171b187223 */ /* 0x010fc60000000018 */
[----:B------:R-:W1:Y:S01]  /*0b00*/  LDS R27, [R0+-0xc] ;  /* 0xfffff400001b7984 */ /* 0x000e620000000800 */
[----:B-----5:R-:W-:-:S03]  /*0b10*/  FFMA R24, R29, R21, R24 ;  /* 0x000000151d187223 */ /* 0x020fc60000000018 */
[----:B------:R-:W2:Y:S04]  /*0b20*/  LDS R23, [R0+-0x4] ;  /* 0xfffffc0000177984 */ /* 0x000ea80000000800 */
[----:B------:R-:W3:Y:S01]  /*0b30*/  LDS R21, [R0] ;  /* 0x0000000000157984 */ /* 0x000ee20000000800 */
[----:B0-----:R-:W-:-:S03]  /*0b40*/  FFMA R26, R25, R22, R24 ;  /* 0x00000016191a7223 */ /* 0x001fc60000000018 */
[----:B------:R-:W0:Y:S01]  /*0b50*/  LDS R24, [R0+0x4] ;  /* 0x0000040000187984 */ /* 0x000e220000000800 */
[----:B-1----:R-:W-:-:S03]  /*0b60*/  FFMA R29, R27, R18, R26 ;  /* 0x000000121b1d7223 */ /* 0x002fc6000000001a */
[----:B------:R-:W1:Y:S01]  /*0b70*/  LDS R22, [R0+0x8] ;  /* 0x0000080000167984 */ /* 0x000e620000000800 */
[----:B------:R-:W-:-:S03]  /*0b80*/  FFMA R20, R20, R15, R29 ;  /* 0x0000000f14147223 */ /* 0x000fc6000000001d */
[----:B------:R-:W4:Y:S01]  /*0b90*/  LDS R27, [R0+0xc] ;  /* 0x00000c00001b7984 */ /* 0x000f220000000800 */
[----:B--2---:R-:W-:-:S03]  /*0ba0*/  FFMA R12, R23, R12, R20 ;  /* 0x0000000c170c7223 */ /* 0x004fc60000000014 */
[----:B------:R-:W2:Y:S01]  /*0bb0*/  LDS R25, [R0+0x10] ;  /* 0x0000100000197984 */ /* 0x000ea20000000800 */
[----:B---3--:R-:W-:-:S03]  /*0bc0*/  FFMA R21, R21, R10, R12 ;  /* 0x0000000a15157223 */ /* 0x008fc6000000000c */
[----:B------:R-:W3:Y:S04]  /*0bd0*/  LDS R18, [R0+0x14] ;  /* 0x0000140000127984 */ /* 0x000ee80000000800 */
[----:B------:R-:W5:Y:S04]  /*0be0*/  LDS R15, [R0+0x18] ;  /* 0x00001800000f7984 */ /* 0x000f680000000800 */
[----:B------:R0:W5:Y:S02]  /*0bf0*/  LDS R20, [R0+0x1c] ;  /* 0x00001c0000147984 */ /* 0x0001640000000800 */
[----:B0-----:R-:W-:-:S02]  /*0c00*/  VIADD R0, R0, 0x40 ;  /* 0x0000004000007836 */ /* 0x001fc40000000000 */
[----:B------:R-:W-:-:S04]  /*0c10*/  FFMA R19, R24, R19, R21 ;  /* 0x0000001318137223 */ /* 0x000fc80000000015 */
[----:B-1----:R-:W-:-:S04]  /*0c20*/  FFMA R22, R22, R17, R19 ;  /* 0x0000001116167223 */ /* 0x002fc80000000013 */
[----:B----4-:R-:W-:-:S04]  /*0c30*/  FFMA R16, R27, R16, R22 ;  /* 0x000000101b107223 */ /* 0x010fc80000000016 */
[----:B--2---:R-:W-:-:S04]  /*0c40*/  FFMA R25, R25, R14, R16 ;  /* 0x0000000e19197223 */ /* 0x004fc80000000010 */
[----:B---3--:R-:W-:-:S04]  /*0c50*/  FFMA R18, R18, R13, R25 ;  /* 0x0000000d12127223 */ /* 0x008fc80000000019 */
[----:B-----5:R-:W-:-:S04]  /*0c60*/  FFMA R15, R15, R6, R18 ;  /* 0x000000060f0f7223 */ /* 0x020fc80000000012 */
[----:B------:R-:W-:Y:S01]  /*0c70*/  FFMA R20, R20, R11, R15 ;  /* 0x0000000b14147223 */ /* 0x000fe2000000000f */
[----:B------:R-:W-:Y:S06]  /*0c80*/  BRA.U UP1, `(.L_x_8) ;  /* 0xfffffffd01287547 */ /* 0x000fec000b83ffff */
.L_x_7:
[----:B------:R-:W-:Y:S05]  /*0c90*/  BRA.U !UP0, `(.L_x_6) ;  /* 0x00000005083c7547 */ /* 0x000fea000b800000 */
[----:B------:R-:W-:Y:S02]  /*0ca0*/  UISETP.GE.U32.AND UP0, UPT, UR9, 0x8, UPT ;  /* 0x000000080900788c */ /* 0x000fe4000bf06070 */
[----:B------:R-:W-:-:S04]  /*0cb0*/  ULOP3.LUT UR7, UR6, 0x7, URZ, 0xc0, !UPT ;  /* 0x0000000706077892 */ /* 0x000fc8000f8ec0ff */
[----:B------:R-:W-:-:S03]  /*0cc0*/  UISETP.NE.AND UP1, UPT, UR7, URZ, UPT ;  /* 0x000000ff0700728c */ /* 0x000fc6000bf25270 */
[----:B------:R-:W-:Y:S08]  /*0cd0*/  BRA.U !UP0, `(.L_x_9) ;  /* 0x0000000108807547 */ /* 0x000ff0000b800000 */
[----:B------:R-:W0:Y:S02]  /*0ce0*/  LDC.64 R10, c[0x0][0x388] ;  /* 0x0000e200ff0a7b82 */ /* 0x000e240000000a00 */
[----:B0-----:R-:W-:-:S05]  /*0cf0*/  IMAD.WIDE.U32 R10, R9, 0x4, R10 ;  /* 0x00000004090a7825 */ /* 0x001fca00078e000a */
[----:B------:R-:W2:Y:S04]  /*0d00*/  LDG.E R14, desc[UR12][R10.64] ;  /* 0x0000000c0a0e7981 */ /* 0x000ea8000c1e1900 */
[----:B------:R-:W3:Y:S04]  /*0d10*/  LDG.E R15, desc[UR12][R10.64+0x4] ;  /* 0x0000040c0a0f7981 */ /* 0x000ee8000c1e1900 */
[----:B------:R-:W4:Y:S04]  /*0d20*/  LDG.E R17, desc[UR12][R10.64+0x8] ;  /* 0x0000080c0a117981 */ /* 0x000f28000c1e1900 */
[----:B------:R-:W5:Y:S04]  /*0d30*/  LDG.E R19, desc[UR12][R10.64+0xc] ;  /* 0x00000c0c0a137981 */ /* 0x000f68000c1e1900 */
[----:B------:R-:W5:Y:S04]  /*0d40*/  LDG.E R6, desc[UR12][R10.64+0x10] ;  /* 0x0000100c0a067981 */ /* 0x000f68000c1e1900 */
[----:B-1----:R-:W5:Y:S04]  /*0d50*/  LDG.E R2, desc[UR12][R10.64+0x14] ;  /* 0x0000140c0a027981 */ /* 0x002f68000c1e1900 */
[----:B------:R-:W5:Y:S04]  /*0d60*/  LDG.E R0, desc[UR12][R10.64+0x18] ;  /* 0x0000180c0a007981 */ /* 0x000f68000c1e1900 */
[----:B------:R0:W5:Y:S01]  /*0d70*/  LDG.E R3, desc[UR12][R10.64+0x1c] ;  /* 0x00001c0c0a037981 */ /* 0x000162000c1e1900 */
[----:B------:R-:W1:Y:S01]  /*0d80*/  S2UR UR5, SR_CgaCtaId ;  /* 0x00000000000579c3 */ /* 0x000e620000008800 */
[----:B------:R-:W-:Y:S01]  /*0d90*/  UMOV UR4, 0x400 ;  /* 0x0000040000047882 */ /* 0x000fe20000000000 */
[----:B------:R-:W-:-:S02]  /*0da0*/  IADD3 R12, PT, PT, R9, R4, RZ ;  /* 0x00000004090c7210 */ /* 0x000fc40007ffe0ff */
[----:B------:R-:W-:Y:S01]  /*0db0*/  IADD3 R9, PT, PT, R9, 0x8, RZ ;  /* 0x0000000809097810 */ /* 0x000fe20007ffe0ff */
[----:B-1----:R-:W-:-:S06]  /*0dc0*/  ULEA UR4, UR5, UR4, 0x18 ;  /* 0x0000000405047291 */ /* 0x002fcc000f8ec0ff */
[----:B------:R-:W-:-:S05]  /*0dd0*/  LEA R12, R12, UR4, 0x2 ;  /* 0x000000040c0c7c11 */ /* 0x000fca000f8e10ff */
[----:B------:R-:W2:Y:S04]  /*0de0*/  LDS R13, [R12] ;  /* 0x000000000c0d7984 */ /* 0x000ea80000000800 */
[----:B------:R-:W3:Y:S04]  /*0df0*/  LDS R16, [R12+0x4] ;  /* 0x000004000c107984 */ /* 0x000ee80000000800 */
[----:B------:R-:W4:Y:S04]  /*0e00*/  LDS R18, [R12+0x8] ;  /* 0x000008000c127984 */ /* 0x000f280000000800 */
[----:B------:R-:W5:Y:S04]  /*0e10*/  LDS R22, [R12+0xc] ;  /* 0x00000c000c167984 */ /* 0x000f680000000800 */
[----:B------:R-:W1:Y:S04]  /*0e20*/  LDS R24, [R12+0x10] ;  /* 0x000010000c187984 */ /* 0x000e680000000800 */
[----:B0-----:R-:W0:Y:S04]  /*0e30*/  LDS R10, [R12+0x14] ;  /* 0x000014000c0a7984 */ /* 0x001e280000000800 */
[----:B------:R-:W0:Y:S04]  /*0e40*/  LDS R26, [R12+0x18] ;  /* 0x000018000c1a7984 */ /* 0x000e280000000800 */
[----:B------:R-:W0:Y:S01]  /*0e50*/  LDS R11, [R12+0x1c] ;  /* 0x00001c000c0b7984 */ /* 0x000e220000000800 */
[----:B--2---:R-:W-:-:S04]  /*0e60*/  FFMA R13, R13, R14, R20 ;  /* 0x0000000e0d0d7223 */ /* 0x004fc80000000014 */
[----:B---3--:R-:W-:-:S04]  /*0e70*/  FFMA R13, R16, R15, R13 ;  /* 0x0000000f100d7223 */ /* 0x008fc8000000000d */
[----:B----4-:R-:W-:-:S04]  /*0e80*/  FFMA R13, R18, R17, R13 ;  /* 0x00000011120d7223 */ /* 0x010fc8000000000d */
[----:B-----5:R-:W-:-:S04]  /*0e90*/  FFMA R13, R22, R19, R13 ;  /* 0x00000013160d7223 */ /* 0x020fc8000000000d */
[----:B-1----:R-:W-:-:S04]  /*0ea0*/  FFMA R13, R24, R6, R13 ;  /* 0x00000006180d7223 */ /* 0x002fc8000000000d */
[----:B0-----:R-:W-:-:S04]  /*0eb0*/  FFMA R13, R10, R2, R13 ;  /* 0x000000020a0d7223 */ /* 0x001fc8000000000d */
[----:B------:R-:W-:-:S04]  /*0ec0*/  FFMA R0, R26, R0, R13 ;  /* 0x000000001a007223 */ /* 0x000fc8000000000d */
[----:B------:R-:W-:-:S07]  /*0ed0*/  FFMA R20, R11, R3, R0 ;  /* 0x000000030b147223 */ /* 0x000fce0000000000 */
.L_x_9:
[----:B------:R-:W-:Y:S05]  /*0ee0*/  BRA.U !UP1, `(.L_x_6) ;  /* 0x0000000109a87547 */ /* 0x000fea000b800000 */
[----:B------:R-:W-:Y:S02]  /*0ef0*/  UISETP.GE.U32.AND UP0, UPT, UR7, 0x4, UPT ;  /* 0x000000040700788c */ /* 0x000fe4000bf06070 */
[----:B------:R-:W-:-:S04]  /*0f00*/  ULOP3.LUT UR4, UR6, 0x3, URZ, 0xc0, !UPT ;  /* 0x0000000306047892 */ /* 0x000fc8000f8ec0ff */
[----:B------:R-:W-:-:S03]  /*0f10*/  UISETP.NE.AND UP1, UPT, UR4, URZ, UPT ;  /* 0x000000ff0400728c */ /* 0x000fc6000bf25270 */
[----:B------:R-:W-:Y:S08]  /*0f20*/  BRA.U !UP0, `(.L_x_10) ;  /* 0x0000000108507547 */ /* 0x000ff0000b800000 */
[----:B-1----:R-:W0:Y:S02]  /*0f30*/  LDC.64 R2, c[0x0][0x388] ;  /* 0x0000e200ff027b82 */ /* 0x002e240000000a00 */
[----:B0-----:R-:W-:-:S05]  /*0f40*/  IMAD.WIDE.U32 R2, R9, 0x4, R2 ;  /* 0x0000000409027825 */ /* 0x001fca00078e0002 */
[----:B------:R-:W2:Y:S04]  /*0f50*/  LDG.E R6, desc[UR12][R2.64] ;  /* 0x0000000c02067981 */ /* 0x000ea8000c1e1900 */
[----:B------:R-:W3:Y:S04]  /*0f60*/  LDG.E R10, desc[UR12][R2.64+0x4] ;  /* 0x0000040c020a7981 */ /* 0x000ee8000c1e1900 */
[----:B------:R-:W4:Y:S04]  /*0f70*/  LDG.E R12, desc[UR12][R2.64+0x8] ;  /* 0x0000080c020c7981 */ /* 0x000f28000c1e1900 */
[----:B------:R-:W5:Y:S01]  /*0f80*/  LDG.E R14, desc[UR12][R2.64+0xc] ;  /* 0x00000c0c020e7981 */ /* 0x000f62000c1e1900 */
[----:B------:R-:W0:Y:S01]  /*0f90*/  S2UR UR6, SR_CgaCtaId ;  /* 0x00000000000679c3 */ /* 0x000e220000008800 */
[----:B------:R-:W-:Y:S01]  /*0fa0*/  UMOV UR5, 0x400 ;  /* 0x0000040000057882 */ /* 0x000fe20000000000 */
[C---:B------:R-:W-:Y:S01]  /*0fb0*/  IMAD.IADD R0, R9.reuse, 0x1, R4 ;  /* 0x0000000109007824 */ /* 0x040fe200078e0204 */
[----:B------:R-:W-:Y:S01]  /*0fc0*/  IADD3 R9, PT, PT, R9, 0x4, RZ ;  /* 0x0000000409097810 */ /* 0x000fe20007ffe0ff */
[----:B0-----:R-:W-:-:S06]  /*0fd0*/  ULEA UR5, UR6, UR5, 0x18 ;  /* 0x0000000506057291 */ /* 0x001fcc000f8ec0ff */
[----:B------:R-:W-:-:S05]  /*0fe0*/  LEA R0, R0, UR5, 0x2 ;  /* 0x0000000500007c11 */ /* 0x000fca000f8e10ff */
[----:B------:R-:W2:Y:S04]  /*0ff0*/  LDS R11, [R0] ;  /* 0x00000000000b7984 */ /* 0x000ea80000000800 */
[----:B------:R-:W3:Y:S04]  /*1000*/  LDS R13, [R0+0x4] ;  /* 0x00000400000d7984 */ /* 0x000ee80000000800 */
[----:B------:R-:W4:Y:S04]  /*1010*/  LDS R15, [R0+0x8] ;  /* 0x00000800000f7984 */ /* 0x000f280000000800 */
[----:B------:R-:W5:Y:S01]  /*1020*/  LDS R17, [R0+0xc] ;  /* 0x00000c0000117984 */ /* 0x000f620000000800 */
[----:B--2---:R-:W-:-:S04]  /*1030*/  FFMA R6, R11, R6, R20 ;  /* 0x000000060b067223 */ /* 0x004fc80000000014 */
[----:B---3--:R-:W-:-:S04]  /*1040*/  FFMA R6, R13, R10, R6 ;  /* 0x0000000a0d067223 */ /* 0x008fc80000000006 */
[----:B----4-:R-:W-:-:S04]  /*1050*/  FFMA R6, R15, R12, R6 ;  /* 0x0000000c0f067223 */ /* 0x010fc80000000006 */
[----:B-----5:R-:W-:-:S07]  /*1060*/  FFMA R20, R17, R14, R6 ;  /* 0x0000000e11147223 */ /* 0x020fce0000000006 */
.L_x_10:
[----:B------:R-:W-:Y:S05]  /*1070*/  BRA.U !UP1, `(.L_x_6) ;  /* 0x0000000109447547 */ /* 0x000fea000b800000 */
[----:B------:R-:W0:Y:S01]  /*1080*/  S2UR UR6, SR_CgaCtaId ;  /* 0x00000000000679c3 */ /* 0x000e220000008800 */
[----:B------:R-:W-:Y:S01]  /*1090*/  UMOV UR5, 0x400 ;  /* 0x0000040000057882 */ /* 0x000fe20000000000 */
[----:B------:R-:W-:-:S06]  /*10a0*/  UIADD3 UR4, UPT, UPT, -UR4, URZ, URZ ;  /* 0x000000ff04047290 */ /* 0x000fcc000fffe1ff */
[----:B-1----:R-:W1:Y:S01]  /*10b0*/  LDC.64 R2, c[0x0][0x388] ;  /* 0x0000e200ff027b82 */ /* 0x002e620000000a00 */
[----:B0-----:R-:W-:Y:S01]  /*10c0*/  ULEA UR5, UR6, UR5, 0x18 ;  /* 0x0000000506057291 */ /* 0x001fe2000f8ec0ff */
[----:B-1----:R-:W-:Y:S01]  /*10d0*/  IMAD.WIDE.U32 R2, R9, 0x4, R2 ;  /* 0x0000000409027825 */ /* 0x002fe200078e0002 */
[----:B------:R-:W-:-:S04]  /*10e0*/  IADD3 R9, PT, PT, R4, R9, RZ ;  /* 0x0000000904097210 */ /* 0x000fc80007ffe0ff */
[----:B------:R-:W-:-:S07]  /*10f0*/  LEA R9, R9, UR5, 0x2 ;  /* 0x0000000509097c11 */ /* 0x000fce000f8e10ff */
.L_x_11:
[----:B------:R0:W2:Y:S01]  /*1100*/  LDG.E R0, desc[UR12][R2.64] ;  /* 0x0000000c02007981 */ /* 0x0000a2000c1e1900 */
[----:B------:R-:W-:-:S03]  /*1110*/  UIADD3 UR4, UPT, UPT, UR4, 0x1, URZ ;  /* 0x0000000104047890 */ /* 0x000fc6000fffe0ff */
[----:B------:R1:W2:Y:S01]  /*1120*/  LDS R11, [R9] ;  /* 0x00000000090b7984 */ /* 0x0002a20000000800 */
[----:B------:R-:W-:Y:S01]  /*1130*/  UISETP.NE.AND UP0, UPT, UR4, URZ, UPT ;  /* 0x000000ff0400728c */ /* 0x000fe2000bf05270 */
[----:B0-----:R-:W-:Y:S01]  /*1140*/  IADD3 R2, P0, PT, R2, 0x4, RZ ;  /* 0x0000000402027810 */ /* 0x001fe20007f1e0ff */
[----:B-1----:R-:W-:-:S03]  /*1150*/  VIADD R9, R9, 0x4 ;  /* 0x0000000409097836 */ /* 0x002fc60000000000 */
[----:B------:R-:W-:Y:S01]  /*1160*/  IADD3.X R3, PT, PT, RZ, R3, RZ, P0, !PT ;  /* 0x00000003ff037210 */ /* 0x000fe200007fe4ff */
[----:B--2---:R-:W-:-:S03]  /*1170*/  FFMA R20, R11, R0, R20 ;  /* 0x000000000b147223 */ /* 0x004fc60000000014 */
[----:B------:R-:W-:Y:S05]  /*1180*/  BRA.U UP0, `(.L_x_11) ;  /* 0xfffffffd00dc7547 */ /* 0x000fea000b83ffff */
.L_x_6:
[----:B------:R-:W0:Y:S01]  /*1190*/  LDCU UR4, c[0x0][0x398] ;  /* 0x00007300ff0477ac */ /* 0x000e220008000800 */
[----:B------:R-:W-:-:S04]  /*11a0*/  IADD3 R7, PT, PT, R8, R7, RZ ;  /* 0x0000000708077210 */ /* 0x000fc80007ffe0ff */
[----:B0-----:R-:W-:-:S04]  /*11b0*/  ISETP.GE.AND P0, PT, R7, UR4, PT ;  /* 0x0000000407007c0c */ /* 0x001fc8000bf06270 */
[----:B------:R-:W-:-:S04]  /*11c0*/  ISETP.LT.OR P0, PT, R7, RZ, P0 ;  /* 0x000000ff0700720c */ /* 0x000fc80000701670 */
[----:B------:R-:W-:-:S13]  /*11d0*/  ISETP.GE.U32.OR P0, PT, R4, R5, P0 ;  /* 0x000000050400720c */ /* 0x000fda0000706470 */
[----:B------:R-:W-:Y:S05]  /*11e0*/  @P0 EXIT ;  /* 0x000000000000094d */ /* 0x000fea0003800000 */
[----:B-1----:R-:W0:Y:S02]  /*11f0*/  LDC.64 R2, c[0x0][0x390] ;  /* 0x0000e400ff027b82 */ /* 0x002e240000000a00 */
[----:B0-----:R-:W-:-:S05]  /*1200*/  IMAD.WIDE.U32 R2, R7, 0x4, R2 ;  /* 0x0000000407027825 */ /* 0x001fca00078e0002 */
[----:B------:R-:W-:Y:S01]  /*1210*/  STG.E desc[UR12][R2.64], R20 ;  /* 0x0000001402007986 */ /* 0x000fe2000c10190c */
[----:B------:R-:W-:Y:S05]  /*1220*/  EXIT ;  /* 0x000000000000794d */ /* 0x000fea0003800000 */
.L_x_12:
[----:B------:R-:W-:-:S00]  /*1230*/  BRA `(.L_x_12) ;  /* 0xfffffffc00fc7947 */ /* 0x000fc0000383ffff */
[----:B------:R-:W-:-:S00]  /*1240*/  NOP ;  /* 0x0000000000007918 */ /* 0x000fc00000000000 */
        /* <DEDUP_REMOVED lines=11> */
.L_x_13:


//--------------------- .nv.shared._Z18convolution_kernelPfS_S_ii --------------------------
	.section	.nv.shared._Z18convolution_kernelPfS_S_ii,"aw",@nobits
	.sectionflags	@""
	.align	4
.nv.shared._Z18convolution_kernelPfS_S_ii:
	.zero		2056


//--------------------- .nv.shared.reserved.0     --------------------------
	.section	.nv.shared.reserved.0,"aw",@nobits
	.weak		__nv_reservedSMEM_offset_0_alias
	.size		__nv_reservedSMEM_offset_0_alias, 0, 64
	.other		__nv_reservedSMEM_offset_0_alias,@"STO_CUDA_RESERVED_SHARED STV_DEFAULT"
__nv_reservedSMEM_offset_0_alias:
	.zero		0
	.zero		64


//--------------------- .nv.constant0._Z18convolution_kernelPfS_S_ii --------------------------
	.section	.nv.constant0._Z18convolution_kernelPfS_S_ii,"a",@progbits
	.sectionflags	@""
	.align	4
.nv.constant0._Z18convolution_kernelPfS_S_ii:
	.zero		928


//--------------------- SYMBOLS --------------------------

	.type		.nv.reservedSmem.offset0,@object
	.size		.nv.reservedSmem.offset0,0x4
	.type		.nv.reservedSmem.cap,@object
	.size		.nv.reservedSmem.cap,0x4
